//
// Generated by NVIDIA NVVM Compiler
//
// Compiler Build ID: CL-36424714
// Cuda compilation tools, release 13.0, V13.0.88
// Based on NVVM 20.0.0
//

.version 9.0
.target sm_100
.address_size 64

	// .globl	_Z16transpose_matrixPPi
.extern .func  (.param .b32 func_retval0) vprintf
(
	.param .b64 vprintf_param_0,
	.param .b64 vprintf_param_1
)
;
.global .align 1 .b8 $str[5] = {37, 100, 32, 10};

.visible .entry _Z16transpose_matrixPPi(
	.param .u64 .ptr .align 1 _Z16transpose_matrixPPi_param_0
)
{
	.local .align 8 .b8 	__local_depot0[8];
	.reg .b64 	%SP;
	.reg .b64 	%SPL;
	.reg .b32 	%r<7>;
	.reg .b64 	%rd<5>;

	mov.u64 	%SPL, __local_depot0;
	cvta.local.u64 	%SP, %SPL;
	add.u64 	%rd1, %SP, 0;
	add.u64 	%rd2, %SPL, 0;
	mov.u32 	%r1, %ntid.x;
	mov.u32 	%r2, %ctaid.x;
	mov.u32 	%r3, %tid.x;
	mad.lo.s32 	%r4, %r1, %r2, %r3;
	st.local.u32 	[%rd2], %r4;
	mov.u64 	%rd3, $str;
	cvta.global.u64 	%rd4, %rd3;
	{ // callseq 0, 0
	.param .b64 param0;
	st.param.b64 	[param0], %rd4;
	.param .b64 param1;
	st.param.b64 	[param1], %rd1;
	.param .b32 retval0;
	call.uni (retval0), 
	vprintf, 
	(
	param0, 
	param1
	);
	ld.param.b32 	%r5, [retval0];
	} // callseq 0
	ret;

}


// ===== COMPILED SASS (sm_100) =====

	.target	sm_100

	.elftype	@"ET_EXEC"


//--------------------- .note.nv.tkinfo           --------------------------
	.section	.note.nv.tkinfo,"",@"SHT_NOTE"
	.sectionflags	@"SHF_NOTE_NV_TKINFO"
	.tkinfo
        /*0018*/ 	.word	0x00000002
        /*0030*/ 	.string	""
        /*0030*/ 	.string	"ptxas"
        /*0030*/ 	.string	"Cuda compilation tools, release 13.0, V13.0.88"
        /*0030*/ 	.string	"Build cuda_13.0.r13.0/compiler.36424714_0"
        /*0030*/ 	.string	"-arch sm_100 -m 64 "



//--------------------- .note.nv.cuinfo           --------------------------
	.section	.note.nv.cuinfo,"",@"SHT_NOTE"
	.sectionflags	@"SHF_NOTE_NV_CUINFO"
        /*0018*/ 	.short	0x0002
        /*001a*/ 	.short	0x0064
        /*001c*/ 	.short	0x0082
	.zero		2


//--------------------- .nv.info                  --------------------------
	.section	.nv.info,"",@"SHT_CUDA_INFO"
	.align	4


	//----- nvinfo : EIATTR_REGCOUNT
	.align		4
        /*0000*/ 	.byte	0x04, 0x2f
        /*0002*/ 	.short	(.L_2 - .L_1)
	.align		4
.L_1:
        /*0004*/ 	.word	index@(_Z16transpose_matrixPPi)
        /*0008*/ 	.word	0x00000018


	//----- nvinfo : EIATTR_FRAME_SIZE
	.align		4
.L_2:
        /*000c*/ 	.byte	0x04, 0x11
        /*000e*/ 	.short	(.L_4 - .L_3)
	.align		4
.L_3:
        /*0010*/ 	.word	index@(_Z16transpose_matrixPPi)
        /*0014*/ 	.word	0x00000008


	//----- nvinfo : EIATTR_MIN_STACK_SIZE
	.align		4
.L_4:
        /*0018*/ 	.byte	0x04, 0x12
        /*001a*/ 	.short	(.L_6 - .L_5)
	.align		4
.L_5:
        /*001c*/ 	.word	index@(_Z16transpose_matrixPPi)
        /*0020*/ 	.word	0x00000008
.L_6:


//--------------------- .nv.compat                --------------------------
	.section	.nv.compat,"",@"SHT_CUDA_COMPAT_INFO"
	.align	4
        /*0000*/ 	.byte	0x02, 0x09, 0x00, 0x00, 0x02, 0x02, 0x01, 0x00, 0x02, 0x05, 0x05, 0x00, 0x03, 0x07, 0x01, 0x01
        /*0010*/ 	.byte	0x02, 0x03, 0x00, 0x00, 0x02, 0x06, 0x01, 0x00, 0x04, 0x0b, 0x08, 0x00, 0x09, 0x00, 0x00, 0x00
        /*0020*/ 	.byte	0x00, 0x00, 0x00, 0x00


//--------------------- .nv.info._Z16transpose_matrixPPi --------------------------
	.section	.nv.info._Z16transpose_matrixPPi,"",@"SHT_CUDA_INFO"
	.sectionflags	@""
	.align	4


	//----- nvinfo : EIATTR_CUDA_API_VERSION
	.align		4
        /*0000*/ 	.byte	0x04, 0x37
        /*0002*/ 	.short	(.L_8 - .L_7)
.L_7:
        /*0004*/ 	.word	0x00000082


	//----- nvinfo : EIATTR_KPARAM_INFO
	.align		4
.L_8:
        /*0008*/ 	.byte	0x04, 0x17
        /*000a*/ 	.short	(.L_10 - .L_9)
.L_9:
        /*000c*/ 	.word	0x00000000
        /*0010*/ 	.short	0x0000
        /*0012*/ 	.short	0x0000
        /*0014*/ 	.byte	0x00, 0xf5, 0x21, 0x00


	//----- nvinfo : EIATTR_SPARSE_MMA_MASK
	.align		4
.L_10:
        /*0018*/ 	.byte	0x03, 0x50
        /*001a*/ 	.short	0x0000


	//----- nvinfo : EIATTR_MAXREG_COUNT
	.align		4
        /*001c*/ 	.byte	0x03, 0x1b
        /*001e*/ 	.short	0x00ff


	//----- nvinfo : EIATTR_EXTERNS
	.align		4
        /*0020*/ 	.byte	0x04, 0x0f
        /*0022*/ 	.short	(.L_12 - .L_11)


	//   ....[0]....
	.align		4
.L_11:
        /*0024*/ 	.word	index@(vprintf)


	//----- nvinfo : EIATTR_MERCURY_ISA_VERSION
	.align		4
.L_12:
        /*0028*/ 	.byte	0x03, 0x5f
        /*002a*/ 	.short	0x0101


	//----- nvinfo : EIATTR_VRC_CTA_INIT_COUNT
	.align		4
        /*002c*/ 	.byte	0x02, 0x4a
	.zero		1
	.zero		1


	//----- nvinfo : EIATTR_SYSCALL_OFFSETS
	.align		4
        /*0030*/ 	.byte	0x04, 0x46
        /*0032*/ 	.short	(.L_14 - .L_13)


	//   ....[0]....
.L_13:
        /*0034*/ 	.word	0x00000110


	//----- nvinfo : EIATTR_EXIT_INSTR_OFFSETS
	.align		4
.L_14:
        /*0038*/ 	.byte	0x04, 0x1c
        /*003a*/ 	.short	(.L_16 - .L_15)


	//   ....[0]....
.L_15:
        /*003c*/ 	.word	0x00000120


	//----- nvinfo : EIATTR_CBANK_PARAM_SIZE
	.align		4
.L_16:
        /*0040*/ 	.byte	0x03, 0x19
        /*0042*/ 	.short	0x0008


	//----- nvinfo : EIATTR_PARAM_CBANK
	.align		4
        /*0044*/ 	.byte	0x04, 0x0a
        /*0046*/ 	.short	(.L_18 - .L_17)
	.align		4
.L_17:
        /*0048*/ 	.word	index@(.nv.constant0._Z16transpose_matrixPPi)
        /*004c*/ 	.short	0x0380
        /*004e*/ 	.short	0x0008


	//----- nvinfo : EIATTR_SW_WAR
	.align		4
.L_18:
        /*0050*/ 	.byte	0x04, 0x36
        /*0052*/ 	.short	(.L_20 - .L_19)
.L_19:
        /*0054*/ 	.word	0x00000008
.L_20:


//--------------------- .nv.callgraph             --------------------------
	.section	.nv.callgraph,"",@"SHT_CUDA_CALLGRAPH"
	.align	4
	.sectionentsize	8
	.align		4
        /*0000*/ 	.word	0x00000000
	.align		4
        /*0004*/ 	.word	0xffffffff
	.align		4
        /*0008*/ 	.word	index@(_Z16transpose_matrixPPi)
	.align		4
        /*000c*/ 	.word	index@(vprintf)
	.align		4
        /*0010*/ 	.word	0x00000000
	.align		4
        /*0014*/ 	.word	0xfffffffe
	.align		4
        /*0018*/ 	.word	0x00000000
	.align		4
        /*001c*/ 	.word	0xfffffffd
	.align		4
        /*0020*/ 	.word	0x00000000
	.align		4
        /*0024*/ 	.word	0xfffffffc


//--------------------- .nv.constant4             --------------------------
	.section	.nv.constant4,"a",@progbits
	.align	8
	.align		8
.nv.constant4:
        /*0000*/ 	.dword	vprintf
	.align		8
        /*0008*/ 	.dword	$str


//--------------------- .text._Z16transpose_matrixPPi --------------------------
	.section	.text._Z16transpose_matrixPPi,"ax",@progbits
	.align	128
        .global         _Z16transpose_matrixPPi
        .type           _Z16transpose_matrixPPi,@function
        .size           _Z16transpose_matrixPPi,(.L_x_2 - _Z16transpose_matrixPPi)
        .other          _Z16transpose_matrixPPi,@"STO_CUDA_ENTRY STV_DEFAULT"
_Z16transpose_matrixPPi:
.text._Z16transpose_matrixPPi:
[----:B------:R-:W0:Y:S01]  /*0000*/  LDC R1, c[0x0][0x37c] ;  /* 0x0000df00ff017b82 */ /* 0x000e220000000800 */
[----:B------:R-:W1:Y:S01]  /*0010*/  S2R R0, SR_CTAID.X ;  /* 0x0000000000007919 */ /* 0x000e620000002500 */
[----:B------:R-:W2:Y:S01]  /*0020*/  LDCU UR5, c[0x0][0x2fc] ;  /* 0x00005f80ff0577ac */ /* 0x000ea20008000800 */
[----:B------:R-:W-:Y:S01]  /*0030*/  MOV R2, 0x0 ;  /* 0x0000000000027802 */ /* 0x000fe20000000f00 */
[----:B0-----:R-:W-:Y:S01]  /*0040*/  VIADD R1, R1, 0xfffffff8 ;  /* 0xfffffff801017836 */ /* 0x001fe20000000000 */
[----:B------:R-:W1:Y:S01]  /*0050*/  S2R R3, SR_TID.X ;  /* 0x0000000000037919 */ /* 0x000e620000002100 */
[----:B------:R-:W1:Y:S01]  /*0060*/  LDCU UR6, c[0x0][0x360] ;  /* 0x00006c00ff0677ac */ /* 0x000e620008000800 */
[----:B------:R-:W0:Y:S02]  /*0070*/  LDCU UR4, c[0x0][0x2f8] ;  /* 0x00005f00ff0477ac */ /* 0x000e240008000800 */
[----:B0-----:R-:W-:-:S05]  /*0080*/  IADD3 R6, P0, PT, R1, UR4, RZ ;  /* 0x0000000401067c10 */ /* 0x001fca000ff1e0ff */
[----:B--2---:R-:W-:Y:S02]  /*0090*/  IMAD.X R7, RZ, RZ, UR5, P0 ;  /* 0x00000005ff077e24 */ /* 0x004fe400080e06ff */
[----:B-1----:R-:W-:Y:S01]  /*00a0*/  IMAD R0, R0, UR6, R3 ;  /* 0x0000000600007c24 */ /* 0x002fe2000f8e0203 */
[----:B------:R-:W0:Y:S01]  /*00b0*/  LDCU.64 UR6, c[0x4][0x8] ;  /* 0x01000100ff0677ac */ /* 0x000e220008000a00 */
[----:B------:R-:W1:Y:S03]  /*00c0*/  LDC.64 R2, c[0x4][R2] ;  /* 0x0100000002027b82 */ /* 0x000e660000000a00 */
[----:B------:R2:W-:Y:S01]  /*00d0*/  STL [R1], R0 ;  /* 0x0000000001007387 */ /* 0x0005e20000100800 */
[----:B0-----:R-:W-:Y:S01]  /*00e0*/  IMAD.U32 R4, RZ, RZ, UR6 ;  /* 0x00000006ff047e24 */ /* 0x001fe2000f8e00ff */
[----:B--2---:R-:W-:-:S07]  /*00f0*/  MOV R5, UR7 ;  /* 0x0000000700057c02 */ /* 0x004fce0008000f00 */
[----:B------:R-:W-:-:S07]  /*0100*/  LEPC R20, `(.L_x_0) ;  /* 0x000000001014794e */ /* 0x000fce0000000000 */
[----:B-1----:R-:W-:Y:S05]  /*0110*/  CALL.ABS.NOINC R2 ;  /* 0x0000000002007343 */ /* 0x002fea0003c00000 */
.L_x_0:
[----:B------:R-:W-:Y:S05]  /*0120*/  EXIT ;  /* 0x000000000000794d */ /* 0x000fea0003800000 */
.L_x_1:
[----:B------:R-:W-:-:S00]  /*0130*/  BRA `(.L_x_1) ;  /* 0xfffffffc00fc7947 */ /* 0x000fc0000383ffff */
[----:B------:R-:W-:-:S00]  /*0140*/  NOP ;  /* 0x0000000000007918 */ /* 0x000fc00000000000 */
        /* <DEDUP_REMOVED lines=11> */
.L_x_2:


//--------------------- .nv.global.init           --------------------------
	.section	.nv.global.init,"aw",@progbits
.nv.global.init:
	.type		$str,@object
	.size		$str,(.L_0 - $str)
$str:
        /*0000*/ 	.byte	0x25, 0x64, 0x20, 0x0a, 0x00
.L_0:


//--------------------- .nv.shared.reserved.0     --------------------------
	.section	.nv.shared.reserved.0,"aw",@nobits
	.weak		__nv_reservedSMEM_offset_0_alias
	.size		__nv_reservedSMEM_offset_0_alias, 0, 64
	.other		__nv_reservedSMEM_offset_0_alias,@"STO_CUDA_RESERVED_SHARED STV_DEFAULT"
__nv_reservedSMEM_offset_0_alias:
	.zero		0
	.zero		64


//--------------------- .nv.constant0._Z16transpose_matrixPPi --------------------------
	.section	.nv.constant0._Z16transpose_matrixPPi,"a",@progbits
	.sectionflags	@""
	.align	4
.nv.constant0._Z16transpose_matrixPPi:
	.zero		904


//--------------------- SYMBOLS --------------------------

	.type		.nv.reservedSmem.offset0,@object
	.size		.nv.reservedSmem.offset0,0x4
	.type		vprintf,@function
